	.headerflags	@"EF_CUDA_TEXMODE_UNIFIED EF_CUDA_64BIT_ADDRESS EF_CUDA_ACCELERATORS EF_CUDA_SM90 EF_CUDA_VIRTUAL_SM(EF_CUDA_SM90)"
	.elftype	@"ET_EXEC"


//--------------------- .nv.info                  --------------------------
	.section	.nv.info,"",@"SHT_CUDA_INFO"
	.align	4


	//----- nvinfo : EIATTR_REGCOUNT
	.align		4
        /*0000*/ 	.byte	0x04, 0x2f
        /*0002*/ 	.short	(.L_1 - .L_0)
	.align		4
.L_0:
        /*0004*/ 	.word	index@(triton_mm)
        /*0008*/ 	.word	0x00000040


	//----- nvinfo : EIATTR_MIN_STACK_SIZE
	.align		4
.L_1:
        /*000c*/ 	.byte	0x04, 0x12
        /*000e*/ 	.short	(.L_3 - .L_2)
	.align		4
.L_2:
        /*0010*/ 	.word	index@(triton_mm)
        /*0014*/ 	.word	0x00000000


	//----- nvinfo : EIATTR_FRAME_SIZE
	.align		4
.L_3:
        /*0018*/ 	.byte	0x04, 0x11
        /*001a*/ 	.short	(.L_5 - .L_4)
	.align		4
.L_4:
        /*001c*/ 	.word	index@(triton_mm)
        /*0020*/ 	.word	0x00000000


	//----- nvinfo : EIATTR_MIN_STACK_SIZE
	.align		4
.L_5:
        /*0024*/ 	.byte	0x04, 0x12
        /*0026*/ 	.short	(.L_7 - .L_6)
	.align		4
.L_6:
        /*0028*/ 	.word	index@(triton_mm)
        /*002c*/ 	.word	0x00000000
.L_7:


//--------------------- .nv.info.triton_mm        --------------------------
	.section	.nv.info.triton_mm,"",@"SHT_CUDA_INFO"
	.sectionflags	@""
	.align	4


	//----- nvinfo : EIATTR_CUDA_API_VERSION
	.align		4
        /*0000*/ 	.byte	0x04, 0x37
        /*0002*/ 	.short	(.L_9 - .L_8)
.L_8:
        /*0004*/ 	.word	0x0000007c


	//----- nvinfo : EIATTR_KPARAM_INFO
	.align		4
.L_9:
        /*0008*/ 	.byte	0x04, 0x17
        /*000a*/ 	.short	(.L_11 - .L_10)
.L_10:
        /*000c*/ 	.word	0x00000000
        /*0010*/ 	.short	0x0004
        /*0012*/ 	.short	0x001c
        /*0014*/ 	.byte	0x00, 0xf0, 0x11, 0x00


	//----- nvinfo : EIATTR_KPARAM_INFO
	.align		4
.L_11:
        /*0018*/ 	.byte	0x04, 0x17
        /*001a*/ 	.short	(.L_13 - .L_12)
.L_12:
        /*001c*/ 	.word	0x00000000
        /*0020*/ 	.short	0x0003
        /*0022*/ 	.short	0x0018
        /*0024*/ 	.byte	0x00, 0xf0, 0x11, 0x00


	//----- nvinfo : EIATTR_KPARAM_INFO
	.align		4
.L_13:
        /*0028*/ 	.byte	0x04, 0x17
        /*002a*/ 	.short	(.L_15 - .L_14)
.L_14:
        /*002c*/ 	.word	0x00000000
        /*0030*/ 	.short	0x0002
        /*0032*/ 	.short	0x0010
        /*0034*/ 	.byte	0x00, 0xf0, 0x21, 0x00


	//----- nvinfo : EIATTR_KPARAM_INFO
	.align		4
.L_15:
        /*0038*/ 	.byte	0x04, 0x17
        /*003a*/ 	.short	(.L_17 - .L_16)
.L_16:
        /*003c*/ 	.word	0x00000000
        /*0040*/ 	.short	0x0001
        /*0042*/ 	.short	0x0008
        /*0044*/ 	.byte	0x00, 0xf0, 0x21, 0x00


	//----- nvinfo : EIATTR_KPARAM_INFO
	.align		4
.L_17:
        /*0048*/ 	.byte	0x04, 0x17
        /*004a*/ 	.short	(.L_19 - .L_18)
.L_18:
        /*004c*/ 	.word	0x00000000
        /*0050*/ 	.short	0x0000
        /*0052*/ 	.short	0x0000
        /*0054*/ 	.byte	0x00, 0xf0, 0x21, 0x00


	//----- nvinfo : EIATTR_SPARSE_MMA_MASK
	.align		4
.L_19:
        /*0058*/ 	.byte	0x03, 0x50
        /*005a*/ 	.short	0x0000


	//----- nvinfo : EIATTR_MAXREG_COUNT
	.align		4
        /*005c*/ 	.byte	0x03, 0x1b
        /*005e*/ 	.short	0x00ff


	//----- nvinfo : EIATTR_COOP_GROUP_MASK_REGIDS
	.align		4
        /*0060*/ 	.byte	0x04, 0x29
        /*0062*/ 	.short	(.L_21 - .L_20)


	//   ....[0]....
.L_20:
        /*0064*/ 	.word	0xffffffff


	//----- nvinfo : EIATTR_COOP_GROUP_INSTR_OFFSETS
	.align		4
.L_21:
        /*0068*/ 	.byte	0x04, 0x28
        /*006a*/ 	.short	(.L_23 - .L_22)


	//   ....[0]....
.L_22:
        /*006c*/ 	.word	0x00000af0


	//----- nvinfo : EIATTR_EXIT_INSTR_OFFSETS
	.align		4
.L_23:
        /*0070*/ 	.byte	0x04, 0x1c
        /*0072*/ 	.short	(.L_25 - .L_24)


	//   ....[0]....
.L_24:
        /*0074*/ 	.word	0x00000050


	//   ....[1]....
        /*0078*/ 	.word	0x00001ab0


	//   ....[2]....
        /*007c*/ 	.word	0x00001b00


	//----- nvinfo : EIATTR_MAX_THREADS
	.align		4
.L_25:
        /*0080*/ 	.byte	0x04, 0x05
        /*0082*/ 	.short	(.L_27 - .L_26)
.L_26:
        /*0084*/ 	.word	0x00000100
        /*0088*/ 	.word	0x00000001
        /*008c*/ 	.word	0x00000001


	//----- nvinfo : EIATTR_CBANK_PARAM_SIZE
	.align		4
.L_27:
        /*0090*/ 	.byte	0x03, 0x19
        /*0092*/ 	.short	0x0020


	//----- nvinfo : EIATTR_PARAM_CBANK
	.align		4
        /*0094*/ 	.byte	0x04, 0x0a
        /*0096*/ 	.short	(.L_29 - .L_28)
	.align		4
.L_28:
        /*0098*/ 	.word	index@(.nv.constant0.triton_mm)
        /*009c*/ 	.short	0x0210
        /*009e*/ 	.short	0x0020


	//----- nvinfo : EIATTR_SW_WAR
	.align		4
.L_29:
        /*00a0*/ 	.byte	0x04, 0x36
        /*00a2*/ 	.short	(.L_31 - .L_30)
.L_30:
        /*00a4*/ 	.word	0x00000008
.L_31:


//--------------------- .nv.callgraph             --------------------------
	.section	.nv.callgraph,"",@"SHT_CUDA_CALLGRAPH"
	.align	4
	.sectionentsize	8
	.align		4
        /*0000*/ 	.word	0x00000000
	.align		4
        /*0004*/ 	.word	0xffffffff
	.align		4
        /*0008*/ 	.word	0x00000000
	.align		4
        /*000c*/ 	.word	0xfffffffe
	.align		4
        /*0010*/ 	.word	0x00000000
	.align		4
        /*0014*/ 	.word	0xfffffffd
	.align		4
        /*0018*/ 	.word	0x00000000
	.align		4
        /*001c*/ 	.word	0xfffffffc


//--------------------- .text.triton_mm           --------------------------
	.section	.text.triton_mm,"ax",@progbits
	.sectionflags	@"SHF_BARRIERS=1"
	.align	128
        .global         triton_mm
        .type           triton_mm,@function
        .size           triton_mm,(.L_x_2 - triton_mm)
        .other          triton_mm,@"STO_CUDA_ENTRY STV_DEFAULT"
triton_mm:
.text.triton_mm:
[----:B------:R-:W1:Y:S02]  /*0000*/  LDC R1, c[0x0][0x28] ;  /* 0x00000a00ff017b82 */ /* 0x000e640000000800 */
[----:B------:R-:W2:Y:S02]  /*0010*/  LDC.64 R8, c[0x0][0x228] ;  /* 0x00008a00ff087b82 */ /* 0x000ea40000000a00 */
[----:B--2---:R-:W-:-:S04]  /*0020*/  IMAD.IADD R9, R9, 0x1, R8 ;  /* 0x0000000109097824 */ /* 0x004fc800078e0208 */
[----:B------:R-:W-:-:S05]  /*0030*/  IMAD R0, R9, 0x3000, RZ ;  /* 0x0000300009007824 */ /* 0x000fca00078e02ff */
[----:B------:R-:W-:-:S13]  /*0040*/  ISETP.NE.AND P0, PT, R0, RZ, PT ;  /* 0x000000ff0000720c */ /* 0x000fda0003f05270 */
[----:B------:R-:W-:Y:S05]  /*0050*/  @!P0 EXIT ;  /* 0x000000000000894d */ /* 0x000fea0003800000 */
[----:B------:R-:W2:Y:S01]  /*0060*/  S2R R10, SR_CTAID.X ;  /* 0x00000000000a7919 */ /* 0x000ea20000002500 */
[----:B------:R-:W-:Y:S01]  /*0070*/  VIADD R0, R9, 0x7f ;  /* 0x0000007f09007836 */ /* 0x000fe20000000000 */
[----:B------:R-:W3:Y:S01]  /*0080*/  S2UR UR4, SR_CgaCtaId ;  /* 0x00000000000479c3 */ /* 0x000ee20000008800 */
[----:B------:R-:W-:Y:S01]  /*0090*/  UMOV UR6, 0x400 ;  /* 0x0000040000067882 */ /* 0x000fe20000000000 */
[----:B------:R-:W4:Y:S01]  /*00a0*/  S2R R13, SR_TID.X ;  /* 0x00000000000d7919 */ /* 0x000f220000002100 */
[----:B------:R-:W-:Y:S01]  /*00b0*/  ULDC.64 UR18, c[0x0][0x208] ;  /* 0x0000820000127ab9 */ /* 0x000fe20000000a00 */
[----:B------:R-:W-:Y:S01]  /*00c0*/  SHF.R.S32.HI R3, RZ, 0x1f, R0 ;  /* 0x0000001fff037819 */ /* 0x000fe20000011400 */
[----:B------:R-:W-:Y:S01]  /*00d0*/  IMAD.MOV.U32 R56, RZ, RZ, 0x2 ;  /* 0x00000002ff387424 */ /* 0x000fe200078e00ff */
[----:B------:R-:W-:Y:S01]  /*00e0*/  CS2R R24, SRZ ;  /* 0x0000000000187805 */ /* 0x000fe2000001ff00 */
[----:B------:R-:W-:Y:S01]  /*00f0*/  IMAD.MOV.U32 R20, RZ, RZ, -0x20 ;  /* 0xffffffe0ff147424 */ /* 0x000fe200078e00ff */
[----:B------:R-:W-:Y:S01]  /*0100*/  LEA.HI R3, R3, R0, RZ, 0x7 ;  /* 0x0000000003037211 */ /* 0x000fe200078f38ff */
[----:B------:R-:W5:Y:S01]  /*0110*/  LDC.64 R22, c[0x0][0x218] ;  /* 0x00008600ff167b82 */ /* 0x000f620000000a00 */
[----:B------:R-:W-:-:S02]  /*0120*/  CS2R R26, SRZ ;  /* 0x00000000001a7805 */ /* 0x000fc4000001ff00 */
[----:B------:R-:W-:Y:S02]  /*0130*/  CS2R R28, SRZ ;  /* 0x00000000001c7805 */ /* 0x000fe4000001ff00 */
[----:B------:R-:W-:Y:S02]  /*0140*/  CS2R R30, SRZ ;  /* 0x00000000001e7805 */ /* 0x000fe4000001ff00 */
[----:B------:R-:W-:Y:S02]  /*0150*/  CS2R R32, SRZ ;  /* 0x0000000000207805 */ /* 0x000fe4000001ff00 */
[----:B------:R-:W-:Y:S02]  /*0160*/  CS2R R34, SRZ ;  /* 0x0000000000227805 */ /* 0x000fe4000001ff00 */
[----:B------:R-:W-:Y:S02]  /*0170*/  CS2R R36, SRZ ;  /* 0x0000000000247805 */ /* 0x000fe4000001ff00 */
[----:B------:R-:W-:-:S02]  /*0180*/  CS2R R38, SRZ ;  /* 0x0000000000267805 */ /* 0x000fc4000001ff00 */
[----:B------:R-:W-:Y:S02]  /*0190*/  CS2R R40, SRZ ;  /* 0x0000000000287805 */ /* 0x000fe4000001ff00 */
[----:B------:R-:W-:Y:S02]  /*01a0*/  CS2R R42, SRZ ;  /* 0x00000000002a7805 */ /* 0x000fe4000001ff00 */
[----:B------:R-:W-:Y:S02]  /*01b0*/  CS2R R44, SRZ ;  /* 0x00000000002c7805 */ /* 0x000fe4000001ff00 */
[----:B------:R-:W-:Y:S02]  /*01c0*/  CS2R R46, SRZ ;  /* 0x00000000002e7805 */ /* 0x000fe4000001ff00 */
[----:B------:R-:W-:Y:S02]  /*01d0*/  CS2R R48, SRZ ;  /* 0x0000000000307805 */ /* 0x000fe4000001ff00 */
[----:B------:R-:W-:-:S02]  /*01e0*/  CS2R R50, SRZ ;  /* 0x0000000000327805 */ /* 0x000fc4000001ff00 */
[----:B------:R-:W-:Y:S01]  /*01f0*/  CS2R R52, SRZ ;  /* 0x0000000000347805 */ /* 0x000fe2000001ff00 */
[----:B---3--:R-:W-:Y:S01]  /*0200*/  UPRMT UR6, UR4, 0x654, UR6 ;  /* 0x0000065404067896 */ /* 0x008fe20008000006 */
[----:B------:R-:W-:Y:S02]  /*0210*/  CS2R R54, SRZ ;  /* 0x0000000000367805 */ /* 0x000fe4000001ff00 */
[----:B------:R-:W-:Y:S01]  /*0220*/  UMOV UR4, 0xffffffff ;  /* 0xffffffff00047882 */ /* 0x000fe20000000000 */
[C---:B--2---:R-:W-:Y:S01]  /*0230*/  IMAD.HI R2, R10.reuse, 0x2aaaaaab, RZ ;  /* 0x2aaaaaab0a027827 */ /* 0x044fe200078e02ff */
[----:B------:R-:W-:Y:S02]  /*0240*/  ISETP.GE.AND P2, PT, R10, RZ, PT ;  /* 0x000000ff0a00720c */ /* 0x000fe40003f46270 */
[----:B----4-:R-:W-:Y:S02]  /*0250*/  SHF.R.U32.HI R18, RZ, 0x5, R13 ;  /* 0x00000005ff127819 */ /* 0x010fe4000001160d */
[----:B------:R-:W-:-:S04]  /*0260*/  SHF.R.U32.HI R5, RZ, 0x1f, R2 ;  /* 0x0000001fff057819 */ /* 0x000fc80000011602 */
[----:B------:R-:W-:-:S05]  /*0270*/  LEA.HI.SX32 R5, R2, R5, 0x18 ;  /* 0x0000000502057211 */ /* 0x000fca00078fc2ff */
[----:B------:R-:W-:-:S05]  /*0280*/  IMAD.SHL.U32 R0, R5, 0x8, RZ ;  /* 0x0000000805007824 */ /* 0x000fca00078e00ff */
[----:B------:R-:W-:-:S04]  /*0290*/  LEA.HI.SX32 R3, R3, -R0, 0x19 ;  /* 0x8000000003037211 */ /* 0x000fc800078fcaff */
[----:B------:R-:W-:-:S04]  /*02a0*/  VIMNMX R6, R3, 0x8, PT ;  /* 0x0000000803067848 */ /* 0x000fc80003fe0100 */
[-C--:B------:R-:W-:Y:S02]  /*02b0*/  IABS R15, R6.reuse ;  /* 0x00000006000f7213 */ /* 0x080fe40000000000 */
[-C--:B------:R-:W-:Y:S02]  /*02c0*/  IABS R11, R6.reuse ;  /* 0x00000006000b7213 */ /* 0x080fe40000000000 */
[----:B------:R-:W2:Y:S03]  /*02d0*/  I2F.RP R4, R15 ;  /* 0x0000000f00047306 */ /* 0x000ea60000209400 */
[----:B------:R-:W-:Y:S02]  /*02e0*/  IMAD.MOV R17, RZ, RZ, -R11 ;  /* 0x000000ffff117224 */ /* 0x000fe400078e0a0b */
[----:B------:R-:W-:Y:S01]  /*02f0*/  IMAD R11, R5, -0x600, R10 ;  /* 0xfffffa00050b7824 */ /* 0x000fe200078e020a */
[----:B------:R-:W-:-:S04]  /*0300*/  LOP3.LUT R5, RZ, R6, RZ, 0x33, !PT ;  /* 0x00000006ff057212 */ /* 0x000fc800078e33ff */
[----:B------:R-:W-:Y:S01]  /*0310*/  IABS R12, R11 ;  /* 0x0000000b000c7213 */ /* 0x000fe20000000000 */
[----:B--2---:R-:W2:Y:S02]  /*0320*/  MUFU.RCP R4, R4 ;  /* 0x0000000400047308 */ /* 0x004ea40000001000 */
[----:B--2---:R-:W-:Y:S01]  /*0330*/  VIADD R2, R4, 0xffffffe ;  /* 0x0ffffffe04027836 */ /* 0x004fe20000000000 */
[----:B------:R-:W-:-:S05]  /*0340*/  IABS R4, R9 ;  /* 0x0000000900047213 */ /* 0x000fca0000000000 */
[----:B------:R2:W3:Y:S02]  /*0350*/  F2I.FTZ.U32.TRUNC.NTZ R3, R2 ;  /* 0x0000000200037305 */ /* 0x0004e4000021f000 */
[----:B--2---:R-:W-:Y:S02]  /*0360*/  IMAD.MOV.U32 R2, RZ, RZ, RZ ;  /* 0x000000ffff027224 */ /* 0x004fe400078e00ff */
[----:B---3--:R-:W-:-:S04]  /*0370*/  IMAD.MOV R8, RZ, RZ, -R3 ;  /* 0x000000ffff087224 */ /* 0x008fc800078e0a03 */
[----:B------:R-:W-:Y:S01]  /*0380*/  IMAD R7, R8, R15, RZ ;  /* 0x0000000f08077224 */ /* 0x000fe200078e02ff */
[----:B------:R-:W-:-:S03]  /*0390*/  IABS R8, R10 ;  /* 0x0000000a00087213 */ /* 0x000fc60000000000 */
[----:B------:R-:W-:Y:S02]  /*03a0*/  IMAD.HI.U32 R3, R3, R7, R2 ;  /* 0x0000000703037227 */ /* 0x000fe400078e0002 */
[----:B------:R-:W2:Y:S04]  /*03b0*/  I2F.RP R7, R4 ;  /* 0x0000000400077306 */ /* 0x000ea80000209400 */
[----:B------:R-:W-:-:S04]  /*03c0*/  IMAD.HI.U32 R2, R3, R8, RZ ;  /* 0x0000000803027227 */ /* 0x000fc800078e00ff */
[----:B------:R-:W-:Y:S02]  /*03d0*/  IMAD R2, R2, R17, R8 ;  /* 0x0000001102027224 */ /* 0x000fe400078e0208 */
[----:B------:R-:W-:-:S03]  /*03e0*/  IMAD.HI.U32 R8, R3, R12, RZ ;  /* 0x0000000c03087227 */ /* 0x000fc600078e00ff */
[----:B------:R-:W-:Y:S01]  /*03f0*/  ISETP.GT.U32.AND P0, PT, R15, R2, PT ;  /* 0x000000020f00720c */ /* 0x000fe20003f04070 */
[----:B------:R-:W-:Y:S01]  /*0400*/  IMAD R10, R8, R17, R12 ;  /* 0x00000011080a7224 */ /* 0x000fe200078e020c */
[----:B--2---:R-:W2:Y:S01]  /*0410*/  MUFU.RCP R7, R7 ;  /* 0x0000000700077308 */ /* 0x004ea20000001000 */
[----:B------:R-:W-:-:S10]  /*0420*/  SHF.R.U32.HI R12, RZ, 0x2, R13 ;  /* 0x00000002ff0c7819 */ /* 0x000fd4000001160d */
[----:B------:R-:W-:Y:S01]  /*0430*/  @!P0 IMAD.IADD R2, R2, 0x1, -R15 ;  /* 0x0000000102028824 */ /* 0x000fe200078e0a0f */
[----:B------:R-:W-:Y:S01]  /*0440*/  ISETP.GT.U32.AND P0, PT, R15, R10, PT ;  /* 0x0000000a0f00720c */ /* 0x000fe20003f04070 */
[----:B--2---:R-:W-:-:S03]  /*0450*/  VIADD R3, R7, 0xffffffe ;  /* 0x0ffffffe07037836 */ /* 0x004fc60000000000 */
[----:B------:R-:W-:-:S03]  /*0460*/  ISETP.GT.U32.AND P1, PT, R15, R2, PT ;  /* 0x000000020f00720c */ /* 0x000fc60003f24070 */
[----:B------:R-:W2:Y:S06]  /*0470*/  F2I.FTZ.U32.TRUNC.NTZ R3, R3 ;  /* 0x0000000300037305 */ /* 0x000eac000021f000 */
[--C-:B------:R-:W-:Y:S02]  /*0480*/  @!P0 IMAD.IADD R10, R10, 0x1, -R15.reuse ;  /* 0x000000010a0a8824 */ /* 0x100fe400078e0a0f */
[----:B------:R-:W-:Y:S02]  /*0490*/  @!P0 VIADD R8, R8, 0x1 ;  /* 0x0000000108088836 */ /* 0x000fe40000000000 */
[----:B------:R-:W-:Y:S01]  /*04a0*/  @!P1 IMAD.IADD R2, R2, 0x1, -R15 ;  /* 0x0000000102029824 */ /* 0x000fe200078e0a0f */
[----:B------:R-:W-:-:S02]  /*04b0*/  ISETP.NE.AND P1, PT, R6, RZ, PT ;  /* 0x000000ff0600720c */ /* 0x000fc40003f25270 */
[----:B------:R-:W-:Y:S01]  /*04c0*/  LOP3.LUT R6, R11, R6, RZ, 0x3c, !PT ;  /* 0x000000060b067212 */ /* 0x000fe200078e3cff */
[----:B------:R-:W-:Y:S01]  /*04d0*/  @!P2 IMAD.MOV R2, RZ, RZ, -R2 ;  /* 0x000000ffff02a224 */ /* 0x000fe200078e0a02 */
[----:B------:R-:W-:Y:S01]  /*04e0*/  ISETP.GE.U32.AND P2, PT, R10, R15, PT ;  /* 0x0000000f0a00720c */ /* 0x000fe20003f46070 */
[----:B--2---:R-:W-:Y:S01]  /*04f0*/  IMAD.MOV R17, RZ, RZ, -R3 ;  /* 0x000000ffff117224 */ /* 0x004fe200078e0a03 */
[----:B------:R-:W-:Y:S02]  /*0500*/  SGXT.U32 R11, R12, 0x6 ;  /* 0x000000060c0b781a */ /* 0x000fe40000000000 */
[----:B------:R-:W-:Y:S01]  /*0510*/  SEL R7, R5, R2, !P1 ;  /* 0x0000000205077207 */ /* 0x000fe20004800000 */
[----:B------:R-:W-:Y:S01]  /*0520*/  IMAD.MOV.U32 R2, RZ, RZ, RZ ;  /* 0x000000ffff027224 */ /* 0x000fe200078e00ff */
[----:B------:R-:W-:-:S03]  /*0530*/  ISETP.GE.AND P3, PT, R6, RZ, PT ;  /* 0x000000ff0600720c */ /* 0x000fc60003f66270 */
[----:B------:R-:W-:Y:S02]  /*0540*/  IMAD.IADD R0, R0, 0x1, R7 ;  /* 0x0000000100007824 */ /* 0x000fe400078e0207 */
[----:B------:R-:W-:Y:S02]  /*0550*/  IMAD R7, R17, R4, RZ ;  /* 0x0000000411077224 */ /* 0x000fe400078e02ff */
[----:B------:R-:W-:Y:S01]  /*0560*/  IMAD.SHL.U32 R10, R0, 0x80, RZ ;  /* 0x00000080000a7824 */ /* 0x000fe200078e00ff */
[----:B------:R-:W-:Y:S01]  /*0570*/  IABS R0, R9 ;  /* 0x0000000900007213 */ /* 0x000fe20000000000 */
[----:B------:R-:W-:-:S03]  /*0580*/  IMAD.HI.U32 R2, R3, R7, R2 ;  /* 0x0000000703027227 */ /* 0x000fc600078e0002 */
[----:B------:R-:W-:Y:S01]  /*0590*/  LOP3.LUT R6, R10, R11, RZ, 0xfc, !PT ;  /* 0x0000000b0a067212 */ /* 0x000fe200078efcff */
[----:B------:R-:W-:Y:S01]  /*05a0*/  IMAD.MOV R17, RZ, RZ, -R0 ;  /* 0x000000ffff117224 */ /* 0x000fe200078e0a00 */
[----:B------:R-:W-:Y:S01]  /*05b0*/  LOP3.LUT R12, R10, 0x40, R11, 0xfe, !PT ;  /* 0x000000400a0c7812 */ /* 0x000fe200078efe0b */
[----:B------:R-:W-:Y:S01]  /*05c0*/  @P2 VIADD R8, R8, 0x1 ;  /* 0x0000000108082836 */ /* 0x000fe20000000000 */
[----:B------:R-:W-:Y:S02]  /*05d0*/  IABS R15, R6 ;  /* 0x00000006000f7213 */ /* 0x000fe40000000000 */
[----:B------:R-:W-:Y:S01]  /*05e0*/  IABS R3, R12 ;  /* 0x0000000c00037213 */ /* 0x000fe20000000000 */
[----:B------:R-:W-:Y:S02]  /*05f0*/  @!P3 IMAD.MOV R8, RZ, RZ, -R8 ;  /* 0x000000ffff08b224 */ /* 0x000fe400078e0a08 */
[----:B------:R-:W-:-:S03]  /*0600*/  IMAD.HI.U32 R0, R2, R15, RZ ;  /* 0x0000000f02007227 */ /* 0x000fc600078e00ff */
[----:B------:R-:W-:Y:S01]  /*0610*/  SEL R7, R5, R8, !P1 ;  /* 0x0000000805077207 */ /* 0x000fe20004800000 */
[----:B------:R-:W-:-:S04]  /*0620*/  IMAD.HI.U32 R2, R2, R3, RZ ;  /* 0x0000000302027227 */ /* 0x000fc800078e00ff */
[-C--:B------:R-:W-:Y:S02]  /*0630*/  IMAD R15, R0, R17.reuse, R15 ;  /* 0x00000011000f7224 */ /* 0x080fe400078e020f */
[----:B------:R-:W-:Y:S02]  /*0640*/  IMAD R17, R2, R17, R3 ;  /* 0x0000001102117224 */ /* 0x000fe400078e0203 */
[----:B------:R-:W-:Y:S01]  /*0650*/  IMAD.SHL.U32 R7, R7, 0x40, RZ ;  /* 0x0000004007077824 */ /* 0x000fe200078e00ff */
[C---:B------:R-:W-:Y:S01]  /*0660*/  ISETP.GT.U32.AND P0, PT, R4.reuse, R15, PT ;  /* 0x0000000f0400720c */ /* 0x040fe20003f04070 */
[----:B------:R-:W-:Y:S01]  /*0670*/  IMAD.SHL.U32 R0, R13, 0x8, RZ ;  /* 0x000000080d007824 */ /* 0x000fe200078e00ff */
[----:B------:R-:W-:Y:S02]  /*0680*/  ISETP.GT.U32.AND P1, PT, R4, R17, PT ;  /* 0x000000110400720c */ /* 0x000fe40003f24070 */
[----:B------:R-:W-:-:S05]  /*0690*/  LOP3.LUT R14, R7, R11, RZ, 0xfc, !PT ;  /* 0x0000000b070e7212 */ /* 0x000fca00078efcff */
[----:B------:R-:W-:-:S04]  /*06a0*/  IMAD.HI R2, R14, 0x2aaaaaab, RZ ;  /* 0x2aaaaaab0e027827 */ /* 0x000fc800078e02ff */
[----:B------:R-:W-:Y:S01]  /*06b0*/  @!P0 IMAD.IADD R15, R15, 0x1, -R4 ;  /* 0x000000010f0f8824 */ /* 0x000fe200078e0a04 */
[----:B------:R-:W-:Y:S01]  /*06c0*/  SHF.R.U32.HI R3, RZ, 0x1f, R2 ;  /* 0x0000001fff037819 */ /* 0x000fe20000011602 */
[----:B------:R-:W-:Y:S01]  /*06d0*/  @!P1 IMAD.IADD R17, R17, 0x1, -R4 ;  /* 0x0000000111119824 */ /* 0x000fe200078e0a04 */
[----:B------:R-:W-:Y:S02]  /*06e0*/  ISETP.GE.AND P0, PT, R6, RZ, PT ;  /* 0x000000ff0600720c */ /* 0x000fe40003f06270 */
[C---:B------:R-:W-:Y:S02]  /*06f0*/  ISETP.GT.U32.AND P2, PT, R4.reuse, R15, PT ;  /* 0x0000000f0400720c */ /* 0x040fe40003f44070 */
[----:B------:R-:W-:Y:S02]  /*0700*/  ISETP.GT.U32.AND P3, PT, R4, R17, PT ;  /* 0x000000110400720c */ /* 0x000fe40003f64070 */
[----:B------:R-:W-:Y:S02]  /*0710*/  ISETP.GE.AND P1, PT, R12, RZ, PT ;  /* 0x000000ff0c00720c */ /* 0x000fe40003f26270 */
[----:B------:R-:W-:-:S02]  /*0720*/  LEA.HI R5, R2, R3, RZ, 0x15 ;  /* 0x0000000302057211 */ /* 0x000fc400078fa8ff */
[----:B------:R-:W2:Y:S01]  /*0730*/  LDC.64 R2, c[0x0][0x210] ;  /* 0x00008400ff027b82 */ /* 0x000ea20000000a00 */
[----:B------:R-:W-:Y:S02]  /*0740*/  LOP3.LUT R6, R0, 0x18, R13, 0x48, !PT ;  /* 0x0000001800067812 */ /* 0x000fe400078e480d */
[----:B------:R-:W-:Y:S02]  /*0750*/  LOP3.LUT R12, R11, 0x40, RZ, 0xfc, !PT ;  /* 0x000000400b0c7812 */ /* 0x000fe400078efcff */
[--C-:B------:R-:W-:Y:S01]  /*0760*/  @!P2 IMAD.IADD R15, R15, 0x1, -R4.reuse ;  /* 0x000000010f0fa824 */ /* 0x100fe200078e0a04 */
[----:B------:R-:W-:Y:S01]  /*0770*/  ISETP.NE.AND P2, PT, R9, RZ, PT ;  /* 0x000000ff0900720c */ /* 0x000fe20003f45270 */
[----:B------:R-:W-:Y:S01]  /*0780*/  @!P3 IMAD.IADD R17, R17, 0x1, -R4 ;  /* 0x000000011111b824 */ /* 0x000fe200078e0a04 */
[----:B------:R-:W-:Y:S01]  /*0790*/  LOP3.LUT R4, R0, 0x18, RZ, 0xc0, !PT ;  /* 0x0000001800047812 */ /* 0x000fe200078ec0ff */
[--C-:B------:R-:W-:Y:S02]  /*07a0*/  IMAD R8, R11, 0x20, R6.reuse ;  /* 0x000000200b087824 */ /* 0x100fe400078e0206 */
[----:B------:R-:W-:Y:S01]  /*07b0*/  IMAD R12, R12, 0x20, R6 ;  /* 0x000000200c0c7824 */ /* 0x000fe200078e0206 */
[----:B------:R-:W-:Y:S01]  /*07c0*/  LOP3.LUT R6, RZ, R9, RZ, 0x33, !PT ;  /* 0x00000009ff067212 */ /* 0x000fe200078e33ff */
[----:B------:R-:W-:-:S02]  /*07d0*/  @!P0 IMAD.MOV R15, RZ, RZ, -R15 ;  /* 0x000000ffff0f8224 */ /* 0x000fc400078e0a0f */
[----:B------:R-:W-:Y:S02]  /*07e0*/  @!P1 IMAD.MOV R17, RZ, RZ, -R17 ;  /* 0x000000ffff119224 */ /* 0x000fe400078e0a11 */
[----:B------:R-:W-:Y:S01]  /*07f0*/  IMAD R11, R5, -0x3000, R14 ;  /* 0xffffd000050b7824 */ /* 0x000fe200078e020e */
[----:B------:R-:W-:Y:S02]  /*0800*/  SHF.R.U32.HI R5, RZ, 0x3, R13 ;  /* 0x00000003ff057819 */ /* 0x000fe4000001160d */
[C---:B------:R-:W-:Y:S01]  /*0810*/  SEL R19, R6.reuse, R15, !P2 ;  /* 0x0000000f06137207 */ /* 0x040fe20005000000 */
[--C-:B------:R-:W-:Y:S01]  /*0820*/  IMAD R15, R11, 0xc00, R4.reuse ;  /* 0x00000c000b0f7824 */ /* 0x100fe200078e0204 */
[----:B------:R-:W-:Y:S02]  /*0830*/  SEL R17, R6, R17, !P2 ;  /* 0x0000001106117207 */ /* 0x000fe40005000000 */
[----:B------:R-:W-:Y:S01]  /*0840*/  SGXT.U32 R5, R5, 0x5 ;  /* 0x000000050505781a */ /* 0x000fe20000000000 */
[----:B------:R-:W-:-:S02]  /*0850*/  IMAD R11, R19, 0xc00, R4 ;  /* 0x00000c00130b7824 */ /* 0x000fc400078e0204 */
[----:B------:R-:W-:Y:S01]  /*0860*/  IMAD R17, R17, 0xc00, R4 ;  /* 0x00000c0011117824 */ /* 0x000fe200078e0204 */
[----:B------:R-:W-:Y:S01]  /*0870*/  LOP3.LUT R6, R5, R10, RZ, 0xfc, !PT ;  /* 0x0000000a05067212 */ /* 0x000fe200078efcff */
[----:B-1---5:R-:W-:Y:S01]  /*0880*/  IMAD.WIDE R22, R15, 0x2, R22 ;  /* 0x000000020f167825 */ /* 0x022fe200078e0216 */
[----:B------:R-:W-:-:S03]  /*0890*/  LEA R15, R8, UR6, 0x1 ;  /* 0x00000006080f7c11 */ /* 0x000fc6000f8e08ff */
[----:B--2---:R-:W-:Y:S01]  /*08a0*/  IMAD.WIDE R4, R11, 0x2, R2 ;  /* 0x000000020b047825 */ /* 0x004fe200078e0202 */
[----:B------:R-:W-:-:S03]  /*08b0*/  IADD3 R14, P0, R22, 0xc0, RZ ;  /* 0x000000c0160e7810 */ /* 0x000fc60007f1e0ff */
[----:B------:R-:W-:Y:S01]  /*08c0*/  IMAD.WIDE R10, R17, 0x2, R2 ;  /* 0x00000002110a7825 */ /* 0x000fe200078e0202 */
[----:B------:R-:W-:Y:S01]  /*08d0*/  LEA R17, R12, UR6, 0x1 ;  /* 0x000000060c117c11 */ /* 0x000fe2000f8e08ff */
[----:B------:R-:W-:Y:S01]  /*08e0*/  @!PT LDS RZ, [RZ] ;  /* 0x00000000fffff984 */ /* 0x000fe20000000800 */
[----:B------:R-:W-:Y:S01]  /*08f0*/  @!PT LDS RZ, [RZ] ;  /* 0x00000000fffff984 */ /* 0x000fe20000000800 */
[----:B------:R-:W-:Y:S01]  /*0900*/  @!PT LDS RZ, [RZ] ;  /* 0x00000000fffff984 */ /* 0x000fe20000000800 */
[----:B------:R-:W-:Y:S01]  /*0910*/  LDGSTS.E.BYPASS.128 [R15], desc[UR18][R4.64] ;  /* 0x00000000040f7fae */ /* 0x000fe2000b901c52 */
[----:B------:R-:W-:Y:S01]  /*0920*/  IADD3 R2, P2, R4, 0xc0, RZ ;  /* 0x000000c004027810 */ /* 0x000fe20007f5e0ff */
[----:B------:R-:W-:Y:S01]  /*0930*/  IMAD.X R21, RZ, RZ, R23, P0 ;  /* 0x000000ffff157224 */ /* 0x000fe200000e0617 */
[----:B------:R-:W-:Y:S01]  /*0940*/  IADD3 R16, P1, R10, 0xc0, RZ ;  /* 0x000000c00a107810 */ /* 0x000fe20007f3e0ff */
[----:B------:R-:W-:Y:S02]  /*0950*/  LDGSTS.E.BYPASS.128 [R17], desc[UR18][R10.64] ;  /* 0x000000000a117fae */ /* 0x000fe4000b901c52 */
[----:B------:R-:W-:Y:S02]  /*0960*/  IMAD.X R3, RZ, RZ, R5, P2 ;  /* 0x000000ffff037224 */ /* 0x000fe400010e0605 */
[----:B------:R-:W0:Y:S01]  /*0970*/  LDGDEPBAR ;  /* 0x00000000000079af */ /* 0x000e220000000000 */
[----:B------:R-:W-:-:S03]  /*0980*/  IMAD.X R19, RZ, RZ, R11, P1 ;  /* 0x000000ffff137224 */ /* 0x000fc600008e060b */
[----:B------:R-:W-:Y:S04]  /*0990*/  LDGSTS.E.BYPASS.128 [R15+0x8000], desc[UR18][R22.64] ;  /* 0x08000000160f7fae */ /* 0x000fe8000b901c52 */
[----:B------:R-:W0:Y:S01]  /*09a0*/  LDGDEPBAR ;  /* 0x00000000000079af */ /* 0x000e220000000000 */
[----:B------:R-:W-:Y:S06]  /*09b0*/  BAR.SYNC.DEFER_BLOCKING 0x0 ;  /* 0x0000000000007b1d */ /* 0x000fec0000010000 */
[----:B------:R-:W-:Y:S01]  /*09c0*/  @!PT LDS RZ, [RZ] ;  /* 0x00000000fffff984 */ /* 0x000fe20000000800 */
[----:B------:R-:W-:Y:S01]  /*09d0*/  @!PT LDS RZ, [RZ] ;  /* 0x00000000fffff984 */ /* 0x000fe20000000800 */
[----:B------:R-:W-:Y:S01]  /*09e0*/  @!PT LDS RZ, [RZ] ;  /* 0x00000000fffff984 */ /* 0x000fe20000000800 */
[----:B------:R-:W-:Y:S04]  /*09f0*/  LDGSTS.E.BYPASS.128 [R15+0x2000], desc[UR18][R4.64+0x40] ;  /* 0x02000040040f7fae */ /* 0x000fe8000b901c52 */
[----:B------:R-:W-:Y:S04]  /*0a00*/  LDGSTS.E.BYPASS.128 [R17+0x2000], desc[UR18][R10.64+0x40] ;  /* 0x020000400a117fae */ /* 0x000fe8000b901c52 */
[----:B------:R-:W0:Y:S04]  /*0a10*/  LDGDEPBAR ;  /* 0x00000000000079af */ /* 0x000e280000000000 */
[----:B------:R-:W-:Y:S04]  /*0a20*/  LDGSTS.E.BYPASS.128 [R15+0x9000], desc[UR18][R22.64+0x40] ;  /* 0x09000040160f7fae */ /* 0x000fe8000b901c52 */
[----:B------:R-:W0:Y:S01]  /*0a30*/  LDGDEPBAR ;  /* 0x00000000000079af */ /* 0x000e220000000000 */
[----:B------:R-:W-:Y:S06]  /*0a40*/  BAR.SYNC.DEFER_BLOCKING 0x0 ;  /* 0x0000000000007b1d */ /* 0x000fec0000010000 */
[----:B------:R-:W-:Y:S01]  /*0a50*/  @!PT LDS RZ, [RZ] ;  /* 0x00000000fffff984 */ /* 0x000fe20000000800 */
[----:B------:R-:W-:Y:S01]  /*0a60*/  @!PT LDS RZ, [RZ] ;  /* 0x00000000fffff984 */ /* 0x000fe20000000800 */
[----:B------:R-:W-:Y:S01]  /*0a70*/  @!PT LDS RZ, [RZ] ;  /* 0x00000000fffff984 */ /* 0x000fe20000000800 */
[----:B------:R-:W-:Y:S04]  /*0a80*/  LDGSTS.E.BYPASS.128 [R15+0x4000], desc[UR18][R4.64+0x80] ;  /* 0x04000080040f7fae */ /* 0x000fe8000b901c52 */
[----:B------:R1:W-:Y:S04]  /*0a90*/  LDGSTS.E.BYPASS.128 [R17+0x4000], desc[UR18][R10.64+0x80] ;  /* 0x040000800a117fae */ /* 0x0003e8000b901c52 */
[----:B------:R-:W0:Y:S04]  /*0aa0*/  LDGDEPBAR ;  /* 0x00000000000079af */ /* 0x000e280000000000 */
[----:B------:R2:W-:Y:S04]  /*0ab0*/  LDGSTS.E.BYPASS.128 [R15+0xa000], desc[UR18][R22.64+0x80] ;  /* 0x0a000080160f7fae */ /* 0x0005e8000b901c52 */
[----:B------:R-:W0:Y:S01]  /*0ac0*/  LDGDEPBAR ;  /* 0x00000000000079af */ /* 0x000e220000000000 */
[----:B-1----:R-:W-:-:S02]  /*0ad0*/  SHF.R.U32.HI R17, RZ, 0x3, R13 ;  /* 0x00000003ff117819 */ /* 0x002fc4000001160d */
[----:B--2---:R-:W-:-:S07]  /*0ae0*/  LOP3.LUT R23, R18, 0x7fffffc, RZ, 0xc0, !PT ;  /* 0x07fffffc12177812 */ /* 0x004fce00078ec0ff */
.L_x_0:
[----:B------:R-:W1:Y:S01]  /*0af0*/  SHFL.IDX PT, R4, R23, RZ, 0x1f ;  /* 0x00001fff17047589 */ /* 0x000e6200000e0000 */
[----:B------:R-:W-:Y:S01]  /*0b00*/  UIADD3 UR4, UR4, 0x1, URZ ;  /* 0x0000000104047890 */ /* 0x000fe2000fffe03f */
[----:B------:R-:W-:-:S04]  /*0b10*/  DEPBAR.LE SB0, 0x4 ;  /* 0x000081000000791a */ /* 0x000fc80000000000 */
[----:B------:R-:W-:Y:S01]  /*0b20*/  UISETP.GE.AND UP0, UPT, UR4, 0x4, UPT ;  /* 0x000000040400788c */ /* 0x000fe2000bf06270 */
[----:B------:R-:W-:Y:S01]  /*0b30*/  BAR.SYNC.DEFER_BLOCKING 0x0 ;  /* 0x0000000000007b1d */ /* 0x000fe20000010000 */
[----:B------:R-:W-:Y:S02]  /*0b40*/  VIADD R56, R56, 0x1 ;  /* 0x0000000138387836 */ /* 0x000fe40000000000 */
[----:B------:R-:W-:Y:S01]  /*0b50*/  USEL UR16, UR4, URZ, !UP0 ;  /* 0x0000003f04107287 */ /* 0x000fe2000c000000 */
[----:B------:R-:W-:Y:S02]  /*0b60*/  IMAD.MOV.U32 R10, RZ, RZ, R14 ;  /* 0x000000ffff0a7224 */ /* 0x000fe400078e000e */
[----:B------:R-:W-:Y:S01]  /*0b70*/  UMOV UR11, 0x80000020 ;  /* 0x80000020000b7882 */ /* 0x000fe20000000000 */
[----:B------:R-:W-:Y:S01]  /*0b80*/  ULEA UR4, UR16, UR6, 0xd ;  /* 0x0000000610047291 */ /* 0x000fe2000f8e683f */
[----:B------:R-:W-:Y:S01]  /*0b90*/  ISETP.GE.AND P1, PT, R56, 0x4, PT ;  /* 0x000000043800780c */ /* 0x000fe20003f26270 */
[----:B------:R-:W-:-:S02]  /*0ba0*/  VIADD R14, R20, 0x40 ;  /* 0x00000040140e7836 */ /* 0x000fc40000000000 */
[----:B------:R-:W-:Y:S01]  /*0bb0*/  USHF.R.U32.HI UR4, URZ, 0x4, UR4 ;  /* 0x000000043f047899 */ /* 0x000fe20008011604 */
[----:B------:R-:W-:-:S03]  /*0bc0*/  SEL R56, R56, RZ, !P1 ;  /* 0x000000ff38387207 */ /* 0x000fc60004800000 */
[----:B------:R-:W-:Y:S01]  /*0bd0*/  ULOP3.LUT UR4, UR4, 0x3fff, URZ, 0xc0, !UPT ;  /* 0x00003fff04047892 */ /* 0x000fe2000f8ec03f */
[----:B------:R-:W-:Y:S02]  /*0be0*/  LEA R5, R56, UR6, 0xd ;  /* 0x0000000638057c11 */ /* 0x000fe4000f8e68ff */
[----:B-1----:R-:W-:Y:S01]  /*0bf0*/  R2UR UR5, R4 ;  /* 0x00000000040572ca */ /* 0x002fe200000e0000 */
[----:B------:R-:W-:Y:S02]  /*0c00*/  VIADD R4, R20, 0x20 ;  /* 0x0000002014047836 */ /* 0x000fe40000000000 */
[--C-:B------:R-:W-:Y:S02]  /*0c10*/  IMAD R11, R8, 0x2, R5.reuse ;  /* 0x00000002080b7824 */ /* 0x100fe400078e0205 */
[----:B------:R-:W-:Y:S01]  /*0c20*/  IMAD R57, R12, 0x2, R5 ;  /* 0x000000020c397824 */ /* 0x000fe200078e0205 */
[----:B------:R-:W-:Y:S01]  /*0c30*/  WARPGROUP.ARRIVE ;  /* 0x00000000000079c5 */ /* 0x000fe20000000000 */
[----:B------:R-:W-:Y:S01]  /*0c40*/  ISETP.GE.U32.AND P0, PT, R4, 0xba0, PT ;  /* 0x00000ba00400780c */ /* 0x000fe20003f06070 */
[----:B------:R-:W-:-:S02]  /*0c50*/  IMAD.MOV.U32 R4, RZ, RZ, R16 ;  /* 0x000000ffff047224 */ /* 0x000fc400078e0010 */
[----:B------:R-:W-:Y:S02]  /*0c60*/  IMAD.MOV.U32 R5, RZ, RZ, R19 ;  /* 0x000000ffff057224 */ /* 0x000fe400078e0013 */
[C---:B------:R-:W-:Y:S01]  /*0c70*/  IMAD R19, R56.reuse, 0x1000, R15 ;  /* 0x0000100038137824 */ /* 0x040fe200078e020f */
[----:B------:R-:W-:Y:S01]  /*0c80*/  USHF.L.U32 UR7, UR5, 0x6, URZ ;  /* 0x0000000605077899 */ /* 0x000fe2000800063f */
[----:B------:R-:W-:Y:S01]  /*0c90*/  VIADD R56, R56, 0x1 ;  /* 0x0000000138387836 */ /* 0x000fe20000000000 */
[----:B------:R-:W-:Y:S02]  /*0ca0*/  ULEA UR5, UR16, UR6, 0xc ;  /* 0x0000000610057291 */ /* 0x000fe4000f8e603f */
[----:B------:R-:W-:Y:S02]  /*0cb0*/  ULOP3.LUT UR7, UR7, 0x1c0, URZ, 0xc0, !UPT ;  /* 0x000001c007077892 */ /* 0x000fe4000f8ec03f */
[----:B------:R-:W-:Y:S01]  /*0cc0*/  UIADD3 UR5, UR5, 0x8000, URZ ;  /* 0x0000800005057890 */ /* 0x000fe2000fffe03f */
[----:B------:R-:W-:Y:S01]  /*0cd0*/  ISETP.GE.AND P1, PT, R56, 0x4, PT ;  /* 0x000000043800780c */ /* 0x000fe20003f26270 */
[----:B------:R-:W-:-:S02]  /*0ce0*/  UIADD3 UR12, UP0, UR7, UR4, URZ ;  /* 0x00000004070c7290 */ /* 0x000fc4000ff1e03f */
[----:B------:R-:W-:Y:S01]  /*0cf0*/  USHF.R.U32.HI UR5, URZ, 0x4, UR5 ;  /* 0x000000043f057899 */ /* 0x000fe20008011605 */
[----:B------:R-:W-:Y:S01]  /*0d00*/  SEL R56, R56, RZ, !P1 ;  /* 0x000000ff38387207 */ /* 0x000fe20004800000 */
[----:B------:R-:W-:Y:S02]  /*0d10*/  UIADD3.X UR13, URZ, URZ, URZ, UP0, !UPT ;  /* 0x0000003f3f0d7290 */ /* 0x000fe400087fe43f */
[----:B------:R-:W-:Y:S02]  /*0d20*/  ULOP3.LUT UR4, UR5, 0x3fff, URZ, 0xc0, !UPT ;  /* 0x00003fff05047892 */ /* 0x000fe4000f8ec03f */
[----:B------:R-:W-:Y:S02]  /*0d30*/  ULOP3.LUT UR8, UR12, 0x2000000, URZ, 0xfc, !UPT ;  /* 0x020000000c087892 */ /* 0x000fe4000f8efc3f */
[----:B------:R-:W-:Y:S02]  /*0d40*/  ULOP3.LUT UR10, UR4, 0x1000000, URZ, 0xfc, !UPT ;  /* 0x01000000040a7892 */ /* 0x000fe4000f8efc3f */
[----:B------:R-:W-:Y:S01]  /*0d50*/  ULOP3.LUT UR9, UR13, 0x80000020, URZ, 0xfc, !UPT ;  /* 0x800000200d097892 */ /* 0x000fe2000f8efc3f */
[----:B------:R-:W-:Y:S01]  /*0d60*/  UMOV UR5, URZ ;  /* 0x0000003f00057c82 */ /* 0x000fe20008000000 */
[----:B------:R-:W-:-:S04]  /*0d70*/  UIADD3 UR16, UR16, 0x1, URZ ;  /* 0x0000000110107890 */ /* 0x000fc8000fffe03f */
[----:B------:R-:W-:-:S03]  /*0d80*/  UISETP.GE.AND UP0, UPT, UR16, 0x4, UPT ;  /* 0x000000041000788c */ /* 0x000fc6000bf06270 */
[----:B------:R-:W-:Y:S01]  /*0d90*/  HGMMA.64x64x16.F32.BF16 R24, gdesc[UR8], R24 ;  /* 0x00e00000081879f0 */ /* 0x000fe20008701818 */
[----:B------:R-:W-:Y:S01]  /*0da0*/  UMOV UR8, 0x2000002 ;  /* 0x0200000200087882 */ /* 0x000fe20000000000 */
[----:B------:R-:W-:Y:S01]  /*0db0*/  UMOV UR9, 0x80000020 ;  /* 0x8000002000097882 */ /* 0x000fe20000000000 */
[----:B------:R-:W-:Y:S01]  /*0dc0*/  UMOV UR10, 0x1000002 ;  /* 0x01000002000a7882 */ /* 0x000fe20000000000 */
[----:B------:R-:W-:Y:S01]  /*0dd0*/  UMOV UR11, 0x80000020 ;  /* 0x80000020000b7882 */ /* 0x000fe20000000000 */
[----:B------:R-:W-:Y:S02]  /*0de0*/  UIADD3.64 UR12, UR12, UR8, URZ ;  /* 0x000000080c0c7297 */ /* 0x000fe4000fffe03f */
[----:B------:R-:W-:Y:S02]  /*0df0*/  UIADD3.64 UR14, UR4, UR10, URZ ;  /* 0x0000000a040e7297 */ /* 0x000fe4000fffe03f */
[----:B------:R-:W-:-:S04]  /*0e00*/  USEL UR20, UR16, URZ, !UP0 ;  /* 0x0000003f10147287 */ /* 0x000fc8000c000000 */
[----:B------:R-:W-:Y:S02]  /*0e10*/  ULEA UR4, UR20, UR6, 0xd ;  /* 0x0000000614047291 */ /* 0x000fe4000f8e683f */
[----:B------:R-:W-:Y:S02]  /*0e20*/  ULEA UR5, UR20, UR6, 0xc ;  /* 0x0000000614057291 */ /* 0x000fe4000f8e603f */
[----:B------:R-:W-:Y:S02]  /*0e30*/  USHF.R.U32.HI UR4, URZ, 0x4, UR4 ;  /* 0x000000043f047899 */ /* 0x000fe40008011604 */
[----:B------:R-:W-:Y:S02]  /*0e40*/  UIADD3 UR5, UR5, 0x8000, URZ ;  /* 0x0000800005057890 */ /* 0x000fe4000fffe03f */
[----:B------:R-:W-:Y:S02]  /*0e50*/  ULOP3.LUT UR4, UR4, 0x3fff, URZ, 0xc0, !UPT ;  /* 0x00003fff04047892 */ /* 0x000fe4000f8ec03f */
[----:B------:R-:W-:-:S02]  /*0e60*/  USHF.R.U32.HI UR5, URZ, 0x4, UR5 ;  /* 0x000000043f057899 */ /* 0x000fc40008011605 */
[----:B------:R-:W-:Y:S02]  /*0e70*/  UIADD3 UR16, UP0, UR7, UR4, URZ ;  /* 0x0000000407107290 */ /* 0x000fe4000ff1e03f */
[----:B------:R-:W-:Y:S02]  /*0e80*/  ULOP3.LUT UR4, UR5, 0x3fff, URZ, 0xc0, !UPT ;  /* 0x00003fff05047892 */ /* 0x000fe4000f8ec03f */
[----:B------:R-:W-:Y:S01]  /*0e90*/  UIADD3.X UR17, URZ, URZ, URZ, UP0, !UPT ;  /* 0x0000003f3f117290 */ /* 0x000fe200087fe43f */
[----:B------:R-:W-:Y:S01]  /*0ea0*/  UMOV UR5, URZ ;  /* 0x0000003f00057c82 */ /* 0x000fe20008000000 */
[----:B------:R-:W-:-:S04]  /*0eb0*/  UIADD3 UR20, UR20, 0x1, URZ ;  /* 0x0000000114147890 */ /* 0x000fc8000fffe03f */
[----:B------:R-:W-:-:S04]  /*0ec0*/  UISETP.GE.AND UP0, UPT, UR20, 0x4, UPT ;  /* 0x000000041400788c */ /* 0x000fc8000bf06270 */
[----:B------:R-:W-:Y:S01]  /*0ed0*/  USEL UR20, UR20, URZ, !UP0 ;  /* 0x0000003f14147287 */ /* 0x000fe2000c000000 */
[----:B------:R-:W-:Y:S01]  /*0ee0*/  HGMMA.64x64x16.F32.BF16 R24, gdesc[UR12], R24, gsb0 ;  /* 0x00e000000c1879f0 */ /* 0x000fe20008001818 */
[----:B------:R-:W-:Y:S02]  /*0ef0*/  ULOP3.LUT UR12, UR16, 0x2000000, URZ, 0xfc, !UPT ;  /* 0x02000000100c7892 */ /* 0x000fe4000f8efc3f */
[----:B------:R-:W-:Y:S02]  /*0f00*/  ULOP3.LUT UR14, UR4, 0x1000000, URZ, 0xfc, !UPT ;  /* 0x01000000040e7892 */ /* 0x000fe4000f8efc3f */
[----:B------:R-:W-:Y:S01]  /*0f10*/  ULOP3.LUT UR13, UR17, 0x80000020, URZ, 0xfc, !UPT ;  /* 0x80000020110d7892 */ /* 0x000fe2000f8efc3f */
[----:B------:R-:W-:Y:S01]  /*0f20*/  UMOV UR15, 0x80000020 ;  /* 0x80000020000f7882 */ /* 0x000fe20000000000 */
[----:B------:R-:W-:Y:S02]  /*0f30*/  WARPGROUP.DEPBAR.LE gsb0, 0x1 ;  /* 0x00008000000079c5 */ /* 0x000fe40000010100 */
[----:B------:R-:W-:Y:S06]  /*0f40*/  BAR.SYNC.DEFER_BLOCKING 0x0 ;  /* 0x0000000000007b1d */ /* 0x000fec0000010000 */
[----:B------:R-:W-:Y:S01]  /*0f50*/  @!PT LDS RZ, [RZ] ;  /* 0x00000000fffff984 */ /* 0x000fe20000000800 */
[----:B------:R-:W-:Y:S01]  /*0f60*/  @!PT LDS RZ, [RZ] ;  /* 0x00000000fffff984 */ /* 0x000fe20000000800 */
[----:B------:R-:W-:Y:S01]  /*0f70*/  @!PT LDS RZ, [RZ] ;  /* 0x00000000fffff984 */ /* 0x000fe20000000800 */
[----:B------:R1:W-:Y:S04]  /*0f80*/  LDGSTS.E.BYPASS.128 [R11], desc[UR18][R2.64], !P0 ;  /* 0x00000000020b7fae */ /* 0x0003e8000c101c52 */
[----:B------:R2:W-:Y:S04]  /*0f90*/  LDGSTS.E.BYPASS.128 [R57], desc[UR18][R4.64], !P0 ;  /* 0x0000000004397fae */ /* 0x0005e8000c101c52 */
[----:B------:R-:W0:Y:S01]  /*0fa0*/  LDGDEPBAR ;  /* 0x00000000000079af */ /* 0x000e220000000000 */
[----:B-1----:R-:W-:-:S02]  /*0fb0*/  IMAD.MOV.U32 R11, RZ, RZ, R21 ;  /* 0x000000ffff0b7224 */ /* 0x002fc400078e0015 */
[----:B--2---:R-:W-:-:S03]  /*0fc0*/  IMAD R57, R56, 0x1000, R15 ;  /* 0x0000100038397824 */ /* 0x004fc600078e020f */
[----:B------:R1:W-:Y:S01]  /*0fd0*/  LDGSTS.E.BYPASS.128 [R19+0x8000], desc[UR18][R10.64], !P0 ;  /* 0x080000000a137fae */ /* 0x0003e2000c101c52 */
[----:B------:R-:W-:Y:S01]  /*0fe0*/  ISETP.GE.U32.AND P0, PT, R14, 0xba0, PT ;  /* 0x00000ba00e00780c */ /* 0x000fe20003f06070 */
[C---:B------:R-:W-:Y:S02]  /*0ff0*/  VIADD R14, R20.reuse, 0x60 ;  /* 0x00000060140e7836 */ /* 0x040fe40000000000 */
[----:B------:R-:W0:Y:S01]  /*1000*/  LDGDEPBAR ;  /* 0x00000000000079af */ /* 0x000e220000000000 */
[----:B------:R-:W-:Y:S01]  /*1010*/  VIADD R20, R20, 0x80 ;  /* 0x0000008014147836 */ /* 0x000fe20000000000 */
[C---:B-1----:R-:W-:Y:S01]  /*1020*/  LEA R19, R56.reuse, UR6, 0xd ;  /* 0x0000000638137c11 */ /* 0x042fe2000f8e68ff */
[----:B------:R-:W-:-:S04]  /*1030*/  VIADD R56, R56, 0x1 ;  /* 0x0000000138387836 */ /* 0x000fc80000000000 */
[--C-:B------:R-:W-:Y:S01]  /*1040*/  IMAD R21, R8, 0x2, R19.reuse ;  /* 0x0000000208157824 */ /* 0x100fe200078e0213 */
[----:B------:R-:W-:Y:S01]  /*1050*/  ISETP.GE.AND P1, PT, R56, 0x4, PT ;  /* 0x000000043800780c */ /* 0x000fe20003f26270 */
[----:B------:R-:W-:-:S03]  /*1060*/  IMAD R19, R12, 0x2, R19 ;  /* 0x000000020c137824 */ /* 0x000fc600078e0213 */
[----:B------:R-:W-:Y:S01]  /*1070*/  SEL R22, R56, RZ, !P1 ;  /* 0x000000ff38167207 */ /* 0x000fe20004800000 */
[----:B------:R-:W-:-:S04]  /*1080*/  DEPBAR.LE SB0, 0x4 ;  /* 0x000081000000791a */ /* 0x000fc80000000000 */
[----:B------:R-:W-:Y:S06]  /*1090*/  BAR.SYNC.DEFER_BLOCKING 0x0 ;  /* 0x0000000000007b1d */ /* 0x000fec0000010000 */
[----:B------:R-:W-:-:S06]  /*10a0*/  WARPGROUP.ARRIVE ;  /* 0x00000000000079c5 */ /* 0x000fcc0000000000 */
[----:B------:R-:W-:Y:S01]  /*10b0*/  HGMMA.64x64x16.F32.BF16 R24, gdesc[UR12], R24 ;  /* 0x00e000000c1879f0 */ /* 0x000fe20008701818 */
[----:B------:R-:W-:Y:S02]  /*10c0*/  UIADD3.64 UR14, UR4, UR10, URZ ;  /* 0x0000000a040e7297 */ /* 0x000fe4000fffe03f */
[----:B------:R-:W-:Y:S02]  /*10d0*/  UIADD3.64 UR12, UR16, UR8, URZ ;  /* 0x00000008100c7297 */ /* 0x000fe4000fffe03f */
[----:B------:R-:W-:Y:S02]  /*10e0*/  ULEA UR4, UR20, UR6, 0xd ;  /* 0x0000000614047291 */ /* 0x000fe4000f8e683f */
[----:B------:R-:W-:Y:S02]  /*10f0*/  ULEA UR5, UR20, UR6, 0xc ;  /* 0x0000000614057291 */ /* 0x000fe4000f8e603f */
[----:B------:R-:W-:Y:S02]  /*1100*/  USHF.R.U32.HI UR4, URZ, 0x4, UR4 ;  /* 0x000000043f047899 */ /* 0x000fe40008011604 */
[----:B------:R-:W-:-:S02]  /*1110*/  UIADD3 UR5, UR5, 0x8000, URZ ;  /* 0x0000800005057890 */ /* 0x000fc4000fffe03f */
[----:B------:R-:W-:Y:S02]  /*1120*/  ULOP3.LUT UR4, UR4, 0x3fff, URZ, 0xc0, !UPT ;  /* 0x00003fff04047892 */ /* 0x000fe4000f8ec03f */
[----:B------:R-:W-:Y:S02]  /*1130*/  USHF.R.U32.HI UR5, URZ, 0x4, UR5 ;  /* 0x000000043f057899 */ /* 0x000fe40008011605 */
[----:B------:R-:W-:Y:S02]  /*1140*/  UIADD3 UR16, UP0, UR7, UR4, URZ ;  /* 0x0000000407107290 */ /* 0x000fe4000ff1e03f */
[----:B------:R-:W-:Y:S02]  /*1150*/  ULOP3.LUT UR4, UR5, 0x3fff, URZ, 0xc0, !UPT ;  /* 0x00003fff05047892 */ /* 0x000fe4000f8ec03f */
[----:B------:R-:W-:Y:S01]  /*1160*/  UIADD3.X UR17, URZ, URZ, URZ, UP0, !UPT ;  /* 0x0000003f3f117290 */ /* 0x000fe200087fe43f */
[----:B------:R-:W-:Y:S01]  /*1170*/  UMOV UR5, URZ ;  /* 0x0000003f00057c82 */ /* 0x000fe20008000000 */
[----:B------:R-:W-:Y:S01]  /*1180*/  HGMMA.64x64x16.F32.BF16 R24, gdesc[UR12], R24, gsb0 ;  /* 0x00e000000c1879f0 */ /* 0x000fe20008001818 */
[----:B------:R-:W-:-:S02]  /*1190*/  ULOP3.LUT UR12, UR16, 0x2000000, URZ, 0xfc, !UPT ;  /* 0x02000000100c7892 */ /* 0x000fc4000f8efc3f */
        /* <DEDUP_REMOVED lines=8> */
[----:B------:R-:W-:Y:S04]  /*1220*/  LDGSTS.E.BYPASS.128 [R21], desc[UR18][R2.64+0x40], !P0 ;  /* 0x0000004002157fae */ /* 0x000fe8000c101c52 */
[----:B------:R1:W-:Y:S04]  /*1230*/  LDGSTS.E.BYPASS.128 [R19], desc[UR18][R4.64+0x40], !P0 ;  /* 0x0000004004137fae */ /* 0x0003e8000c101c52 */
[----:B------:R-:W0:Y:S04]  /*1240*/  LDGDEPBAR ;  /* 0x00000000000079af */ /* 0x000e280000000000 */
[----:B------:R2:W-:Y:S01]  /*1250*/  LDGSTS.E.BYPASS.128 [R57+0x8000], desc[UR18][R10.64+0x40], !P0 ;  /* 0x080000400a397fae */ /* 0x0005e2000c101c52 */
[----:B------:R-:W-:-:S03]  /*1260*/  ISETP.GE.U32.AND P0, PT, R14, 0xba0, PT ;  /* 0x00000ba00e00780c */ /* 0x000fc60003f06070 */
[----:B------:R-:W0:Y:S01]  /*1270*/  LDGDEPBAR ;  /* 0x00000000000079af */ /* 0x000e220000000000 */
[----:B-1----:R-:W-:-:S05]  /*1280*/  LEA R19, R22, UR6, 0xd ;  /* 0x0000000616137c11 */ /* 0x002fca000f8e68ff */
[--C-:B------:R-:W-:Y:S02]  /*1290*/  IMAD R21, R8, 0x2, R19.reuse ;  /* 0x0000000208157824 */ /* 0x100fe400078e0213 */
[----:B------:R-:W-:Y:S02]  /*12a0*/  IMAD R19, R12, 0x2, R19 ;  /* 0x000000020c137824 */ /* 0x000fe400078e0213 */
[C---:B--2---:R-:W-:Y:S02]  /*12b0*/  IMAD R57, R22.reuse, 0x1000, R15 ;  /* 0x0000100016397824 */ /* 0x044fe400078e020f */
[----:B------:R-:W-:-:S05]  /*12c0*/  VIADD R22, R22, 0x1 ;  /* 0x0000000116167836 */ /* 0x000fca0000000000 */
[----:B------:R-:W-:-:S04]  /*12d0*/  ISETP.GE.AND P1, PT, R22, 0x4, PT ;  /* 0x000000041600780c */ /* 0x000fc80003f26270 */
[----:B------:R-:W-:Y:S01]  /*12e0*/  SEL R22, R22, RZ, !P1 ;  /* 0x000000ff16167207 */ /* 0x000fe20004800000 */
[----:B------:R-:W-:-:S04]  /*12f0*/  DEPBAR.LE SB0, 0x4 ;  /* 0x000081000000791a */ /* 0x000fc80000000000 */
[----:B------:R-:W-:Y:S01]  /*1300*/  BAR.SYNC.DEFER_BLOCKING 0x0 ;  /* 0x0000000000007b1d */ /* 0x000fe20000010000 */
[----:B------:R-:W-:Y:S02]  /*1310*/  IMAD R61, R22, 0x1000, R15 ;  /* 0x00001000163d7824 */ /* 0x000fe400078e020f */
[----:B------:R-:W-:-:S03]  /*1320*/  IMAD.MOV.U32 R56, RZ, RZ, R22 ;  /* 0x000000ffff387224 */ /* 0x000fc600078e0016 */
[----:B------:R-:W-:-:S06]  /*1330*/  WARPGROUP.ARRIVE ;  /* 0x00000000000079c5 */ /* 0x000fcc0000000000 */
[----:B------:R-:W-:Y:S01]  /*1340*/  HGMMA.64x64x16.F32.BF16 R24, gdesc[UR12], R24 ;  /* 0x00e000000c1879f0 */ /* 0x000fe20008701818 */
[----:B------:R-:W-:Y:S02]  /*1350*/  UIADD3.64 UR14, UR4, UR10, URZ ;  /* 0x0000000a040e7297 */ /* 0x000fe4000fffe03f */
[----:B------:R-:W-:Y:S02]  /*1360*/  UIADD3.64 UR12, UR16, UR8, URZ ;  /* 0x00000008100c7297 */ /* 0x000fe4000fffe03f */
[----:B------:R-:W-:-:S04]  /*1370*/  UIADD3 UR4, UR20, 0x1, URZ ;  /* 0x0000000114047890 */ /* 0x000fc8000fffe03f */
[----:B------:R-:W-:-:S04]  /*1380*/  UISETP.GE.AND UP0, UPT, UR4, 0x4, UPT ;  /* 0x000000040400788c */ /* 0x000fc8000bf06270 */
        /* <DEDUP_REMOVED lines=10> */
[----:B------:R-:W-:Y:S02]  /*1430*/  UMOV UR5, URZ ;  /* 0x0000003f00057c82 */ /* 0x000fe40008000000 */
[----:B------:R-:W-:Y:S02]  /*1440*/  UIADD3.64 UR10, UR4, UR10, URZ ;  /* 0x0000000a040a7297 */ /* 0x000fe4000fffe03f */
[----:B------:R-:W-:Y:S01]  /*1450*/  UIADD3.64 UR8, UR16, UR8, URZ ;  /* 0x0000000810087297 */ /* 0x000fe2000fffe03f */
[----:B------:R-:W-:Y:S01]  /*1460*/  HGMMA.64x64x16.F32.BF16 R24, gdesc[UR12], R24, gsb0 ;  /* 0x00e000000c1879f0 */ /* 0x000fe20008001818 */
[----:B------:R-:W-:-:S02]  /*1470*/  ULOP3.LUT UR12, UR16, 0x2000000, URZ, 0xfc, !UPT ;  /* 0x02000000100c7892 */ /* 0x000fc4000f8efc3f */
[----:B------:R-:W-:Y:S02]  /*1480*/  ULOP3.LUT UR14, UR4, 0x1000000, URZ, 0xfc, !UPT ;  /* 0x01000000040e7892 */ /* 0x000fe4000f8efc3f */
[----:B------:R-:W-:Y:S01]  /*1490*/  ULOP3.LUT UR13, UR17, 0x80000020, URZ, 0xfc, !UPT ;  /* 0x80000020110d7892 */ /* 0x000fe2000f8efc3f */
[----:B------:R-:W-:Y:S01]  /*14a0*/  UMOV UR15, 0x80000020 ;  /* 0x80000020000f7882 */ /* 0x000fe20000000000 */
[----:B------:R-:W-:Y:S01]  /*14b0*/  UMOV UR4, UR20 ;  /* 0x0000001400047c82 */ /* 0x000fe20008000000 */
        /* <DEDUP_REMOVED lines=13> */
[----:B--2---:R-:W-:Y:S01]  /*1590*/  IMAD R57, R8, 0x2, R19 ;  /* 0x0000000208397824 */ /* 0x004fe200078e0213 */
[----:B------:R-:W-:-:S04]  /*15a0*/  DEPBAR.LE SB0, 0x4 ;  /* 0x000081000000791a */ /* 0x000fc80000000000 */
[----:B------:R-:W-:Y:S06]  /*15b0*/  BAR.SYNC.DEFER_BLOCKING 0x0 ;  /* 0x0000000000007b1d */ /* 0x000fec0000010000 */
[----:B------:R-:W-:-:S06]  /*15c0*/  WARPGROUP.ARRIVE ;  /* 0x00000000000079c5 */ /* 0x000fcc0000000000 */
[----:B------:R-:W-:Y:S04]  /*15d0*/  HGMMA.64x64x16.F32.BF16 R24, gdesc[UR12], R24 ;  /* 0x00e000000c1879f0 */ /* 0x000fe80008701818 */
[----:B------:R-:W-:Y:S03]  /*15e0*/  HGMMA.64x64x16.F32.BF16 R24, gdesc[UR8], R24, gsb0 ;  /* 0x00e00000081879f0 */ /* 0x000fe60008001818 */
[----:B------:R-:W-:Y:S02]  /*15f0*/  WARPGROUP.DEPBAR.LE gsb0, 0x1 ;  /* 0x00008000000079c5 */ /* 0x000fe40000010100 */
[----:B------:R-:W-:Y:S06]  /*1600*/  BAR.SYNC.DEFER_BLOCKING 0x0 ;  /* 0x0000000000007b1d */ /* 0x000fec0000010000 */
[----:B------:R-:W-:Y:S01]  /*1610*/  @!PT LDS RZ, [RZ] ;  /* 0x00000000fffff984 */ /* 0x000fe20000000800 */
[----:B------:R-:W-:Y:S01]  /*1620*/  @!PT LDS RZ, [RZ] ;  /* 0x00000000fffff984 */ /* 0x000fe20000000800 */
[----:B------:R-:W-:Y:S01]  /*1630*/  @!PT LDS RZ, [RZ] ;  /* 0x00000000fffff984 */ /* 0x000fe20000000800 */
[----:B------:R1:W-:Y:S04]  /*1640*/  LDGSTS.E.BYPASS.128 [R57], desc[UR18][R2.64+0xc0], !P0 ;  /* 0x000000c002397fae */ /* 0x0003e8000c101c52 */
[----:B------:R2:W-:Y:S04]  /*1650*/  LDGSTS.E.BYPASS.128 [R59], desc[UR18][R4.64+0xc0], !P0 ;  /* 0x000000c0043b7fae */ /* 0x0005e8000c101c52 */
[----:B------:R-:W0:Y:S04]  /*1660*/  LDGDEPBAR ;  /* 0x00000000000079af */ /* 0x000e280000000000 */
[----:B------:R2:W-:Y:S01]  /*1670*/  LDGSTS.E.BYPASS.128 [R61+0x8000], desc[UR18][R10.64+0xc0], !P0 ;  /* 0x080000c00a3d7fae */ /* 0x0005e2000c101c52 */
[----:B------:R-:W-:-:S03]  /*1680*/  IADD3 R14, P0, R10, 0x100, RZ ;  /* 0x000001000a0e7810 */ /* 0x000fc60007f1e0ff */
[----:B------:R-:W0:Y:S02]  /*1690*/  LDGDEPBAR ;  /* 0x00000000000079af */ /* 0x000e240000000000 */
[----:B------:R-:W-:Y:S01]  /*16a0*/  IMAD.X R21, RZ, RZ, R11, P0 ;  /* 0x000000ffff157224 */ /* 0x000fe200000e060b */
[----:B------:R-:W-:-:S05]  /*16b0*/  IADD3 R16, P0, R4, 0x100, RZ ;  /* 0x0000010004107810 */ /* 0x000fca0007f1e0ff */
[----:B------:R-:W-:Y:S01]  /*16c0*/  IMAD.X R19, RZ, RZ, R5, P0 ;  /* 0x000000ffff137224 */ /* 0x000fe200000e0605 */
[----:B-1----:R-:W-:-:S05]  /*16d0*/  IADD3 R2, P0, R2, 0x100, RZ ;  /* 0x0000010002027810 */ /* 0x002fca0007f1e0ff */
[----:B------:R-:W-:Y:S01]  /*16e0*/  IMAD.X R3, RZ, RZ, R3, P0 ;  /* 0x000000ffff037224 */ /* 0x000fe200000e0603 */
[----:B------:R-:W-:-:S13]  /*16f0*/  ISETP.GE.U32.AND P0, PT, R20, 0xbe0, PT ;  /* 0x00000be01400780c */ /* 0x000fda0003f06070 */
[----:B--2---:R-:W-:Y:S05]  /*1700*/  @!P0 BRA `(.L_x_0) ;  /* 0xfffffff000f88947 */ /* 0x004fea000383ffff */
[----:B------:R-:W-:Y:S02]  /*1710*/  WARPGROUP.DEPBAR.LE gsb0, 0x0 ;  /* 0x00008000000079c5 */ /* 0x000fe40000010000 */
[----:B------:R-:W-:-:S04]  /*1720*/  DEPBAR.LE SB0, 0x0 ;  /* 0x000080000000791a */ /* 0x000fc80000000000 */
[----:B------:R-:W-:Y:S01]  /*1730*/  IMAD.SHL.U32 R2, R17, 0x4, RZ ;  /* 0x0000000411027824 */ /* 0x000fe200078e00ff */
[----:B------:R-:W-:Y:S02]  /*1740*/  LOP3.LUT R13, R13, 0xf, RZ, 0xc0, !PT ;  /* 0x0000000f0d0d7812 */ /* 0x000fe400078ec0ff */
[----:B------:R-:W-:Y:S02]  /*1750*/  LOP3.LUT R18, R18, 0x7, RZ, 0xc0, !PT ;  /* 0x0000000712127812 */ /* 0x000fe400078ec0ff */
[----:B------:R-:W-:Y:S02]  /*1760*/  LOP3.LUT R2, R2, 0x8, RZ, 0xc0, !PT ;  /* 0x0000000802027812 */ /* 0x000fe400078ec0ff */
[----:B------:R-:W-:Y:S02]  /*1770*/  F2FP.BF16.F32.PACK_AB R24, R25, R24 ;  /* 0x000000181918723e */ /* 0x000fe400000010ff */
[----:B------:R-:W-:Y:S01]  /*1780*/  F2FP.BF16.F32.PACK_AB R25, R27, R26 ;  /* 0x0000001a1b19723e */ /* 0x000fe200000010ff */
[----:B------:R-:W-:Y:S01]  /*1790*/  IMAD R13, R13, 0x48, R2 ;  /* 0x000000480d0d7824 */ /* 0x000fe200078e0202 */
[----:B------:R-:W-:-:S02]  /*17a0*/  F2FP.BF16.F32.PACK_AB R32, R33, R32 ;  /* 0x000000202120723e */ /* 0x000fc400000010ff */
[----:B------:R-:W-:Y:S01]  /*17b0*/  F2FP.BF16.F32.PACK_AB R26, R29, R28 ;  /* 0x0000001c1d1a723e */ /* 0x000fe200000010ff */
[----:B------:R-:W-:Y:S01]  /*17c0*/  IMAD R13, R18, 0x480, R13 ;  /* 0x00000480120d7824 */ /* 0x000fe200078e020d */
[----:B------:R-:W-:Y:S02]  /*17d0*/  F2FP.BF16.F32.PACK_AB R27, R31, R30 ;  /* 0x0000001e1f1b723e */ /* 0x000fe400000010ff */
[----:B------:R-:W-:Y:S02]  /*17e0*/  F2FP.BF16.F32.PACK_AB R33, R35, R34 ;  /* 0x000000222321723e */ /* 0x000fe400000010ff */
[----:B------:R-:W-:Y:S02]  /*17f0*/  F2FP.BF16.F32.PACK_AB R40, R41, R40 ;  /* 0x000000282928723e */ /* 0x000fe400000010ff */
[----:B------:R-:W-:Y:S01]  /*1800*/  LEA R5, R13, UR6, 0x1 ;  /* 0x000000060d057c11 */ /* 0x000fe2000f8e08ff */
[----:B------:R-:W-:Y:S01]  /*1810*/  BAR.SYNC.DEFER_BLOCKING 0x0 ;  /* 0x0000000000007b1d */ /* 0x000fe20000010000 */
[----:B------:R-:W-:-:S02]  /*1820*/  F2FP.BF16.F32.PACK_AB R34, R37, R36 ;  /* 0x000000242522723e */ /* 0x000fc400000010ff */
[----:B------:R-:W-:Y:S02]  /*1830*/  F2FP.BF16.F32.PACK_AB R35, R39, R38 ;  /* 0x000000262723723e */ /* 0x000fe400000010ff */
[----:B------:R-:W-:Y:S02]  /*1840*/  F2FP.BF16.F32.PACK_AB R41, R43, R42 ;  /* 0x0000002a2b29723e */ /* 0x000fe400000010ff */
[----:B------:R-:W-:Y:S02]  /*1850*/  F2FP.BF16.F32.PACK_AB R48, R49, R48 ;  /* 0x000000303130723e */ /* 0x000fe400000010ff */
[----:B------:R-:W-:Y:S02]  /*1860*/  F2FP.BF16.F32.PACK_AB R42, R45, R44 ;  /* 0x0000002c2d2a723e */ /* 0x000fe400000010ff */
[----:B------:R-:W-:Y:S02]  /*1870*/  F2FP.BF16.F32.PACK_AB R43, R47, R46 ;  /* 0x0000002e2f2b723e */ /* 0x000fe400000010ff */
[----:B------:R-:W-:-:S02]  /*1880*/  F2FP.BF16.F32.PACK_AB R49, R51, R50 ;  /* 0x000000323331723e */ /* 0x000fc400000010ff */
[----:B------:R-:W-:Y:S02]  /*1890*/  F2FP.BF16.F32.PACK_AB R50, R53, R52 ;  /* 0x000000343532723e */ /* 0x000fe400000010ff */
[----:B------:R-:W-:Y:S02]  /*18a0*/  F2FP.BF16.F32.PACK_AB R51, R55, R54 ;  /* 0x000000363733723e */ /* 0x000fe400000010ff */
[----:B------:R-:W-:Y:S02]  /*18b0*/  LOP3.LUT R17, R17, 0x3, RZ, 0xc0, !PT ;  /* 0x0000000311117812 */ /* 0x000fe400078ec0ff */
[----:B------:R-:W-:Y:S02]  /*18c0*/  LOP3.LUT R2, R0, 0x38, RZ, 0xc0, !PT ;  /* 0x0000003800027812 */ /* 0x000fe400078ec0ff */
[----:B------:R-:W-:Y:S01]  /*18d0*/  LOP3.LUT R7, R7, 0x38, R0, 0xf8, !PT ;  /* 0x0000003807077812 */ /* 0x000fe200078ef800 */
[----:B------:R1:W-:Y:S01]  /*18e0*/  STSM.16.M88.4 [R5], R24 ;  /* 0x0000001805007844 */ /* 0x0003e20000000200 */
[----:B------:R-:W-:Y:S01]  /*18f0*/  IMAD R17, R18, 0x4, R17 ;  /* 0x0000000412117824 */ /* 0x000fe200078e0211 */
[----:B------:R-:W-:-:S02]  /*1900*/  LOP3.LUT R0, R6, 0x20, RZ, 0xfc, !PT ;  /* 0x0000002006007812 */ /* 0x000fc400078efcff */
[----:B------:R-:W-:Y:S01]  /*1910*/  STSM.16.M88.4 [R5+0x20], R32 ;  /* 0x0000202005007844 */ /* 0x000fe20000000200 */
[----:B------:R-:W-:Y:S01]  /*1920*/  IMAD R2, R17, 0x48, R2 ;  /* 0x0000004811027824 */ /* 0x000fe200078e0202 */
[----:B------:R-:W-:Y:S01]  /*1930*/  ISETP.GE.AND P0, PT, R7, 0x3000, PT ;  /* 0x000030000700780c */ /* 0x000fe20003f06270 */
[C---:B------:R-:W-:Y:S01]  /*1940*/  IMAD R11, R6.reuse, 0x3000, R7 ;  /* 0x00003000060b7824 */ /* 0x040fe200078e0207 */
[----:B------:R-:W-:Y:S01]  /*1950*/  STSM.16.M88.4 [R5+0x40], R40 ;  /* 0x0000402805007844 */ /* 0x000fe20000000200 */
[----:B------:R-:W-:Y:S02]  /*1960*/  LOP3.LUT R4, R6, 0x40, RZ, 0xfc, !PT ;  /* 0x0000004006047812 */ /* 0x000fe400078efcff */
[----:B------:R-:W-:Y:S01]  /*1970*/  LEA R10, R2, UR6, 0x1 ;  /* 0x00000006020a7c11 */ /* 0x000fe2000f8e08ff */
[----:B------:R2:W-:Y:S01]  /*1980*/  STSM.16.M88.4 [R5+0x60], R48 ;  /* 0x0000603005007844 */ /* 0x0005e20000000200 */
[----:B------:R-:W2:Y:S08]  /*1990*/  LDC.64 R2, c[0x0][0x220] ;  /* 0x00008800ff027b82 */ /* 0x000eb00000000a00 */
[----:B------:R-:W-:Y:S01]  /*19a0*/  BAR.SYNC.DEFER_BLOCKING 0x0 ;  /* 0x0000000000007b1d */ /* 0x000fe20000010000 */
[CC--:B------:R-:W-:Y:S01]  /*19b0*/  ISETP.LT.AND P3, PT, R6.reuse, R9.reuse, !P0 ;  /* 0x000000090600720c */ /* 0x0c0fe20004761270 */
[C---:B------:R-:W-:Y:S01]  /*19c0*/  VIADD R7, R11.reuse, 0x60000 ;  /* 0x000600000b077836 */ /* 0x040fe20000000000 */
[----:B------:R-:W-:Y:S01]  /*19d0*/  LOP3.LUT R6, R6, 0x60, RZ, 0xfc, !PT ;  /* 0x0000006006067812 */ /* 0x000fe200078efcff */
[----:B-1----:R-:W-:Y:S01]  /*19e0*/  VIADD R25, R11, 0xc0000 ;  /* 0x000c00000b197836 */ /* 0x002fe20000000000 */
[----:B------:R-:W-:-:S02]  /*19f0*/  ISETP.LT.AND P2, PT, R0, R9, !P0 ;  /* 0x000000090000720c */ /* 0x000fc40004741270 */
[-C--:B------:R-:W-:Y:S02]  /*1a00*/  ISETP.LT.AND P1, PT, R4, R9.reuse, !P0 ;  /* 0x000000090400720c */ /* 0x080fe40004721270 */
[----:B------:R-:W-:Y:S01]  /*1a10*/  ISETP.LT.AND P0, PT, R6, R9, !P0 ;  /* 0x000000090600720c */ /* 0x000fe20004701270 */
[--C-:B--2---:R-:W-:Y:S01]  /*1a20*/  IMAD.WIDE R4, R11, 0x2, R2.reuse ;  /* 0x000000020b047825 */ /* 0x104fe200078e0202 */
[----:B------:R-:W1:Y:S03]  /*1a30*/  LDS.128 R20, [R10] ;  /* 0x000000000a147984 */ /* 0x000e660000000c00 */
[--C-:B------:R-:W-:Y:S01]  /*1a40*/  IMAD.WIDE R6, R7, 0x2, R2.reuse ;  /* 0x0000000207067825 */ /* 0x100fe200078e0202 */
[----:B------:R-:W2:Y:S03]  /*1a50*/  LDS.128 R16, [R10+0x1200] ;  /* 0x001200000a107984 */ /* 0x000ea60000000c00 */
[----:B------:R-:W-:Y:S01]  /*1a60*/  IMAD.WIDE R8, R25, 0x2, R2 ;  /* 0x0000000219087825 */ /* 0x000fe200078e0202 */
[----:B------:R-:W3:Y:S04]  /*1a70*/  LDS.128 R12, [R10+0x2400] ;  /* 0x002400000a0c7984 */ /* 0x000ee80000000c00 */
[----:B-1----:R1:W-:Y:S04]  /*1a80*/  @P3 STG.E.128 desc[UR18][R4.64], R20 ;  /* 0x0000001404003986 */ /* 0x0023e8000c101d12 */
[----:B--2---:R1:W-:Y:S04]  /*1a90*/  @P2 STG.E.128 desc[UR18][R6.64], R16 ;  /* 0x0000001006002986 */ /* 0x0043e8000c101d12 */
[----:B---3--:R1:W-:Y:S01]  /*1aa0*/  @P1 STG.E.128 desc[UR18][R8.64], R12 ;  /* 0x0000000c08001986 */ /* 0x0083e2000c101d12 */
[----:B------:R-:W-:Y:S05]  /*1ab0*/  @!P0 EXIT ;  /* 0x000000000000894d */ /* 0x000fea0003800000 */
[----:B-1----:R-:W1:Y:S01]  /*1ac0*/  LDS.128 R4, [R10+0x3600] ;  /* 0x003600000a047984 */ /* 0x002e620000000c00 */
[----:B------:R-:W-:-:S04]  /*1ad0*/  VIADD R11, R11, 0x120000 ;  /* 0x001200000b0b7836 */ /* 0x000fc80000000000 */
[----:B------:R-:W-:-:S05]  /*1ae0*/  IMAD.WIDE R2, R11, 0x2, R2 ;  /* 0x000000020b027825 */ /* 0x000fca00078e0202 */
[----:B-1----:R-:W-:Y:S01]  /*1af0*/  STG.E.128 desc[UR18][R2.64], R4 ;  /* 0x0000000402007986 */ /* 0x002fe2000c101d12 */
[----:B------:R-:W-:Y:S05]  /*1b00*/  EXIT ;  /* 0x000000000000794d */ /* 0x000fea0003800000 */
.L_x_1:
[----:B------:R-:W-:-:S00]  /*1b10*/  BRA `(.L_x_1) ;  /* 0xfffffffc00fc7947 */ /* 0x000fc0000383ffff */
[----:B------:R-:W-:-:S00]  /*1b20*/  NOP ;  /* 0x0000000000007918 */ /* 0x000fc00000000000 */
        /* <DEDUP_REMOVED lines=13> */
.L_x_2:


//--------------------- .nv.shared.triton_mm      --------------------------
	.section	.nv.shared.triton_mm,"aw",@nobits
	.sectionflags	@""
	.align	16
	.zero		1024


//--------------------- .nv.constant0.triton_mm   --------------------------
	.section	.nv.constant0.triton_mm,"a",@progbits
	.sectionflags	@""
	.align	4
.nv.constant0.triton_mm:
	.zero		560
